//
// Generated by NVIDIA NVVM Compiler
//
// Compiler Build ID: CL-36424714
// Cuda compilation tools, release 13.0, V13.0.88
// Based on NVVM 20.0.0
//

.version 9.0
.target sm_100
.address_size 64

	// .globl	_Z6VecAddPfS_S_
.extern .func  (.param .b32 func_retval0) vprintf
(
	.param .b64 vprintf_param_0,
	.param .b64 vprintf_param_1
)
;
.global .align 1 .b8 $str[11] = {116, 105, 100, 58, 32, 120, 61, 37, 100, 10};

.visible .entry _Z6VecAddPfS_S_(
	.param .u64 .ptr .align 1 _Z6VecAddPfS_S__param_0,
	.param .u64 .ptr .align 1 _Z6VecAddPfS_S__param_1,
	.param .u64 .ptr .align 1 _Z6VecAddPfS_S__param_2
)
{
	.local .align 8 .b8 	__local_depot0[8];
	.reg .b64 	%SP;
	.reg .b64 	%SPL;
	.reg .b32 	%r<4>;
	.reg .b32 	%f<4>;
	.reg .b64 	%rd<15>;

	mov.u64 	%SPL, __local_depot0;
	cvta.local.u64 	%SP, %SPL;
	ld.param.u64 	%rd1, [_Z6VecAddPfS_S__param_0];
	ld.param.u64 	%rd2, [_Z6VecAddPfS_S__param_1];
	ld.param.u64 	%rd3, [_Z6VecAddPfS_S__param_2];
	cvta.to.global.u64 	%rd4, %rd3;
	cvta.to.global.u64 	%rd5, %rd2;
	cvta.to.global.u64 	%rd6, %rd1;
	add.u64 	%rd7, %SP, 0;
	add.u64 	%rd8, %SPL, 0;
	mov.u32 	%r1, %tid.x;
	st.local.u32 	[%rd8], %r1;
	mov.u64 	%rd9, $str;
	cvta.global.u64 	%rd10, %rd9;
	{ // callseq 0, 0
	.param .b64 param0;
	st.param.b64 	[param0], %rd10;
	.param .b64 param1;
	st.param.b64 	[param1], %rd7;
	.param .b32 retval0;
	call.uni (retval0), 
	vprintf, 
	(
	param0, 
	param1
	);
	ld.param.b32 	%r2, [retval0];
	} // callseq 0
	mul.wide.u32 	%rd11, %r1, 4;
	add.s64 	%rd12, %rd6, %rd11;
	ld.global.f32 	%f1, [%rd12];
	add.s64 	%rd13, %rd5, %rd11;
	ld.global.f32 	%f2, [%rd13];
	add.f32 	%f3, %f1, %f2;
	add.s64 	%rd14, %rd4, %rd11;
	st.global.f32 	[%rd14], %f3;
	ret;

}


// ===== COMPILED SASS (sm_100) =====

	.target	sm_100

	.elftype	@"ET_EXEC"


//--------------------- .note.nv.tkinfo           --------------------------
	.section	.note.nv.tkinfo,"",@"SHT_NOTE"
	.sectionflags	@"SHF_NOTE_NV_TKINFO"
	.tkinfo
        /*0018*/ 	.word	0x00000002
        /*0030*/ 	.string	""
        /*0030*/ 	.string	"ptxas"
        /*0030*/ 	.string	"Cuda compilation tools, release 13.0, V13.0.88"
        /*0030*/ 	.string	"Build cuda_13.0.r13.0/compiler.36424714_0"
        /*0030*/ 	.string	"-arch sm_100 -m 64 "



//--------------------- .note.nv.cuinfo           --------------------------
	.section	.note.nv.cuinfo,"",@"SHT_NOTE"
	.sectionflags	@"SHF_NOTE_NV_CUINFO"
        /*0018*/ 	.short	0x0002
        /*001a*/ 	.short	0x0064
        /*001c*/ 	.short	0x0082
	.zero		2


//--------------------- .nv.info                  --------------------------
	.section	.nv.info,"",@"SHT_CUDA_INFO"
	.align	4


	//----- nvinfo : EIATTR_REGCOUNT
	.align		4
        /*0000*/ 	.byte	0x04, 0x2f
        /*0002*/ 	.short	(.L_2 - .L_1)
	.align		4
.L_1:
        /*0004*/ 	.word	index@(_Z6VecAddPfS_S_)
        /*0008*/ 	.word	0x00000018


	//----- nvinfo : EIATTR_FRAME_SIZE
	.align		4
.L_2:
        /*000c*/ 	.byte	0x04, 0x11
        /*000e*/ 	.short	(.L_4 - .L_3)
	.align		4
.L_3:
        /*0010*/ 	.word	index@(_Z6VecAddPfS_S_)
        /*0014*/ 	.word	0x00000008


	//----- nvinfo : EIATTR_MIN_STACK_SIZE
	.align		4
.L_4:
        /*0018*/ 	.byte	0x04, 0x12
        /*001a*/ 	.short	(.L_6 - .L_5)
	.align		4
.L_5:
        /*001c*/ 	.word	index@(_Z6VecAddPfS_S_)
        /*0020*/ 	.word	0x00000008
.L_6:


//--------------------- .nv.compat                --------------------------
	.section	.nv.compat,"",@"SHT_CUDA_COMPAT_INFO"
	.align	4
        /*0000*/ 	.byte	0x02, 0x09, 0x00, 0x00, 0x02, 0x02, 0x01, 0x00, 0x02, 0x05, 0x05, 0x00, 0x03, 0x07, 0x01, 0x01
        /*0010*/ 	.byte	0x02, 0x03, 0x00, 0x00, 0x02, 0x06, 0x01, 0x00, 0x04, 0x0b, 0x08, 0x00, 0x09, 0x00, 0x00, 0x00
        /*0020*/ 	.byte	0x00, 0x00, 0x00, 0x00


//--------------------- .nv.info._Z6VecAddPfS_S_  --------------------------
	.section	.nv.info._Z6VecAddPfS_S_,"",@"SHT_CUDA_INFO"
	.sectionflags	@""
	.align	4


	//----- nvinfo : EIATTR_CUDA_API_VERSION
	.align		4
        /*0000*/ 	.byte	0x04, 0x37
        /*0002*/ 	.short	(.L_8 - .L_7)
.L_7:
        /*0004*/ 	.word	0x00000082


	//----- nvinfo : EIATTR_KPARAM_INFO
	.align		4
.L_8:
        /*0008*/ 	.byte	0x04, 0x17
        /*000a*/ 	.short	(.L_10 - .L_9)
.L_9:
        /*000c*/ 	.word	0x00000000
        /*0010*/ 	.short	0x0002
        /*0012*/ 	.short	0x0010
        /*0014*/ 	.byte	0x00, 0xf5, 0x21, 0x00


	//----- nvinfo : EIATTR_KPARAM_INFO
	.align		4
.L_10:
        /*0018*/ 	.byte	0x04, 0x17
        /*001a*/ 	.short	(.L_12 - .L_11)
.L_11:
        /*001c*/ 	.word	0x00000000
        /*0020*/ 	.short	0x0001
        /*0022*/ 	.short	0x0008
        /*0024*/ 	.byte	0x00, 0xf5, 0x21, 0x00


	//----- nvinfo : EIATTR_KPARAM_INFO
	.align		4
.L_12:
        /*0028*/ 	.byte	0x04, 0x17
        /*002a*/ 	.short	(.L_14 - .L_13)
.L_13:
        /*002c*/ 	.word	0x00000000
        /*0030*/ 	.short	0x0000
        /*0032*/ 	.short	0x0000
        /*0034*/ 	.byte	0x00, 0xf5, 0x21, 0x00


	//----- nvinfo : EIATTR_SPARSE_MMA_MASK
	.align		4
.L_14:
        /*0038*/ 	.byte	0x03, 0x50
        /*003a*/ 	.short	0x0000


	//----- nvinfo : EIATTR_MAXREG_COUNT
	.align		4
        /*003c*/ 	.byte	0x03, 0x1b
        /*003e*/ 	.short	0x00ff


	//----- nvinfo : EIATTR_EXTERNS
	.align		4
        /*0040*/ 	.byte	0x04, 0x0f
        /*0042*/ 	.short	(.L_16 - .L_15)


	//   ....[0]....
	.align		4
.L_15:
        /*0044*/ 	.word	index@(vprintf)


	//----- nvinfo : EIATTR_MERCURY_ISA_VERSION
	.align		4
.L_16:
        /*0048*/ 	.byte	0x03, 0x5f
        /*004a*/ 	.short	0x0101


	//----- nvinfo : EIATTR_VRC_CTA_INIT_COUNT
	.align		4
        /*004c*/ 	.byte	0x02, 0x4a
	.zero		1
	.zero		1


	//----- nvinfo : EIATTR_SYSCALL_OFFSETS
	.align		4
        /*0050*/ 	.byte	0x04, 0x46
        /*0052*/ 	.short	(.L_18 - .L_17)


	//   ....[0]....
.L_17:
        /*0054*/ 	.word	0x000000f0


	//----- nvinfo : EIATTR_EXIT_INSTR_OFFSETS
	.align		4
.L_18:
        /*0058*/ 	.byte	0x04, 0x1c
        /*005a*/ 	.short	(.L_20 - .L_19)


	//   ....[0]....
.L_19:
        /*005c*/ 	.word	0x000001a0


	//----- nvinfo : EIATTR_CBANK_PARAM_SIZE
	.align		4
.L_20:
        /*0060*/ 	.byte	0x03, 0x19
        /*0062*/ 	.short	0x0018


	//----- nvinfo : EIATTR_PARAM_CBANK
	.align		4
        /*0064*/ 	.byte	0x04, 0x0a
        /*0066*/ 	.short	(.L_22 - .L_21)
	.align		4
.L_21:
        /*0068*/ 	.word	index@(.nv.constant0._Z6VecAddPfS_S_)
        /*006c*/ 	.short	0x0380
        /*006e*/ 	.short	0x0018


	//----- nvinfo : EIATTR_SW_WAR
	.align		4
.L_22:
        /*0070*/ 	.byte	0x04, 0x36
        /*0072*/ 	.short	(.L_24 - .L_23)
.L_23:
        /*0074*/ 	.word	0x00000008
.L_24:


//--------------------- .nv.callgraph             --------------------------
	.section	.nv.callgraph,"",@"SHT_CUDA_CALLGRAPH"
	.align	4
	.sectionentsize	8
	.align		4
        /*0000*/ 	.word	0x00000000
	.align		4
        /*0004*/ 	.word	0xffffffff
	.align		4
        /*0008*/ 	.word	index@(_Z6VecAddPfS_S_)
	.align		4
        /*000c*/ 	.word	index@(vprintf)
	.align		4
        /*0010*/ 	.word	0x00000000
	.align		4
        /*0014*/ 	.word	0xfffffffe
	.align		4
        /*0018*/ 	.word	0x00000000
	.align		4
        /*001c*/ 	.word	0xfffffffd
	.align		4
        /*0020*/ 	.word	0x00000000
	.align		4
        /*0024*/ 	.word	0xfffffffc


//--------------------- .nv.constant4             --------------------------
	.section	.nv.constant4,"a",@progbits
	.align	8
	.align		8
.nv.constant4:
        /*0000*/ 	.dword	vprintf
	.align		8
        /*0008*/ 	.dword	$str


//--------------------- .text._Z6VecAddPfS_S_     --------------------------
	.section	.text._Z6VecAddPfS_S_,"ax",@progbits
	.align	128
        .global         _Z6VecAddPfS_S_
        .type           _Z6VecAddPfS_S_,@function
        .size           _Z6VecAddPfS_S_,(.L_x_2 - _Z6VecAddPfS_S_)
        .other          _Z6VecAddPfS_S_,@"STO_CUDA_ENTRY STV_DEFAULT"
_Z6VecAddPfS_S_:
.text._Z6VecAddPfS_S_:
[----:B------:R-:W0:Y:S01]  /*0000*/  LDC R1, c[0x0][0x37c] ;  /* 0x0000df00ff017b82 */ /* 0x000e220000000800 */
[----:B------:R-:W1:Y:S01]  /*0010*/  S2R R2, SR_TID.X ;  /* 0x0000000000027919 */ /* 0x000e620000002100 */
[----:B0-----:R-:W-:Y:S01]  /*0020*/  IADD3 R1, PT, PT, R1, -0x8, RZ ;  /* 0xfffffff801017810 */ /* 0x001fe20007ffe0ff */
[----:B------:R-:W0:Y:S01]  /*0030*/  LDCU UR4, c[0x0][0x2f8] ;  /* 0x00005f00ff0477ac */ /* 0x000e220008000800 */
[----:B------:R-:W-:Y:S01]  /*0040*/  MOV R0, 0x0 ;  /* 0x0000000000007802 */ /* 0x000fe20000000f00 */
[----:B------:R-:W2:Y:S03]  /*0050*/  LDCU.64 UR6, c[0x4][0x8] ;  /* 0x01000100ff0677ac */ /* 0x000ea60008000a00 */
[----:B------:R3:W4:Y:S01]  /*0060*/  LDC.64 R8, c[0x4][R0] ;  /* 0x0100000000087b82 */ /* 0x0007220000000a00 */
[----:B------:R-:W5:Y:S01]  /*0070*/  LDCU UR5, c[0x0][0x2fc] ;  /* 0x00005f80ff0577ac */ /* 0x000f620008000800 */
[----:B------:R-:W1:Y:S01]  /*0080*/  LDCU.64 UR36, c[0x0][0x358] ;  /* 0x00006b00ff2477ac */ /* 0x000e620008000a00 */
[----:B0-----:R-:W-:-:S02]  /*0090*/  IADD3 R6, P0, PT, R1, UR4, RZ ;  /* 0x0000000401067c10 */ /* 0x001fc4000ff1e0ff */
[----:B--2---:R-:W-:Y:S02]  /*00a0*/  MOV R4, UR6 ;  /* 0x0000000600047c02 */ /* 0x004fe40008000f00 */
[----:B------:R-:W-:Y:S02]  /*00b0*/  MOV R5, UR7 ;  /* 0x0000000700057c02 */ /* 0x000fe40008000f00 */
[----:B-----5:R-:W-:Y:S01]  /*00c0*/  IADD3.X R7, PT, PT, RZ, UR5, RZ, P0, !PT ;  /* 0x00000005ff077c10 */ /* 0x020fe200087fe4ff */
[----:B-1----:R3:W-:Y:S06]  /*00d0*/  STL [R1], R2 ;  /* 0x0000000201007387 */ /* 0x0027ec0000100800 */
[----:B------:R-:W-:-:S07]  /*00e0*/  LEPC R20, `(.L_x_0) ;  /* 0x000000001014794e */ /* 0x000fce0000000000 */
[----:B---34-:R-:W-:Y:S05]  /*00f0*/  CALL.ABS.NOINC R8 ;  /* 0x0000000008007343 */ /* 0x018fea0003c00000 */
.L_x_0:
[----:B------:R-:W0:Y:S08]  /*0100*/  LDC.64 R4, c[0x0][0x380] ;  /* 0x0000e000ff047b82 */ /* 0x000e300000000a00 */
[----:B------:R-:W1:Y:S08]  /*0110*/  LDC.64 R6, c[0x0][0x388] ;  /* 0x0000e200ff067b82 */ /* 0x000e700000000a00 */
[----:B------:R-:W2:Y:S01]  /*0120*/  LDC.64 R8, c[0x0][0x390] ;  /* 0x0000e400ff087b82 */ /* 0x000ea20000000a00 */
[----:B0-----:R-:W-:-:S06]  /*0130*/  IMAD.WIDE.U32 R4, R2, 0x4, R4 ;  /* 0x0000000402047825 */ /* 0x001fcc00078e0004 */
[----:B------:R-:W3:Y:S01]  /*0140*/  LDG.E R4, desc[UR36][R4.64] ;  /* 0x0000002404047981 */ /* 0x000ee2000c1e1900 */
[----:B-1----:R-:W-:-:S06]  /*0150*/  IMAD.WIDE.U32 R6, R2, 0x4, R6 ;  /* 0x0000000402067825 */ /* 0x002fcc00078e0006 */
[----:B------:R-:W3:Y:S01]  /*0160*/  LDG.E R7, desc[UR36][R6.64] ;  /* 0x0000002406077981 */ /* 0x000ee2000c1e1900 */
[----:B--2---:R-:W-:-:S04]  /*0170*/  IMAD.WIDE.U32 R2, R2, 0x4, R8 ;  /* 0x0000000402027825 */ /* 0x004fc800078e0008 */
[----:B---3--:R-:W-:-:S05]  /*0180*/  FADD R9, R4, R7 ;  /* 0x0000000704097221 */ /* 0x008fca0000000000 */
[----:B------:R-:W-:Y:S01]  /*0190*/  STG.E desc[UR36][R2.64], R9 ;  /* 0x0000000902007986 */ /* 0x000fe2000c101924 */
[----:B------:R-:W-:Y:S05]  /*01a0*/  EXIT ;  /* 0x000000000000794d */ /* 0x000fea0003800000 */
.L_x_1:
[----:B------:R-:W-:-:S00]  /*01b0*/  BRA `(.L_x_1) ;  /* 0xfffffffc00fc7947 */ /* 0x000fc0000383ffff */
[----:B------:R-:W-:-:S00]  /*01c0*/  NOP ;  /* 0x0000000000007918 */ /* 0x000fc00000000000 */
        /* <DEDUP_REMOVED lines=11> */
.L_x_2:


//--------------------- .nv.global.init           --------------------------
	.section	.nv.global.init,"aw",@progbits
.nv.global.init:
	.type		$str,@object
	.size		$str,(.L_0 - $str)
$str:
        /*0000*/ 	.byte	0x74, 0x69, 0x64, 0x3a, 0x20, 0x78, 0x3d, 0x25, 0x64, 0x0a, 0x00
.L_0:


//--------------------- .nv.shared.reserved.0     --------------------------
	.section	.nv.shared.reserved.0,"aw",@nobits
	.weak		__nv_reservedSMEM_offset_0_alias
	.size		__nv_reservedSMEM_offset_0_alias, 0, 64
	.other		__nv_reservedSMEM_offset_0_alias,@"STO_CUDA_RESERVED_SHARED STV_DEFAULT"
__nv_reservedSMEM_offset_0_alias:
	.zero		0
	.zero		64


//--------------------- .nv.constant0._Z6VecAddPfS_S_ --------------------------
	.section	.nv.constant0._Z6VecAddPfS_S_,"a",@progbits
	.sectionflags	@""
	.align	4
.nv.constant0._Z6VecAddPfS_S_:
	.zero		920


//--------------------- SYMBOLS --------------------------

	.type		.nv.reservedSmem.offset0,@object
	.size		.nv.reservedSmem.offset0,0x4
	.type		vprintf,@function
